	.headerflags	@"EF_CUDA_TEXMODE_UNIFIED EF_CUDA_64BIT_ADDRESS EF_CUDA_ACCELERATORS EF_CUDA_SM90 EF_CUDA_VIRTUAL_SM(EF_CUDA_SM90)"
	.elftype	@"ET_EXEC"


//--------------------- .nv.info                  --------------------------
	.section	.nv.info,"",@"SHT_CUDA_INFO"
	.align	4


	//----- nvinfo : EIATTR_REGCOUNT
	.align		4
        /*0000*/ 	.byte	0x04, 0x2f
        /*0002*/ 	.short	(.L_1 - .L_0)
	.align		4
.L_0:
        /*0004*/ 	.word	index@(triton_poi_fused_ne_0)
        /*0008*/ 	.word	0x0000000a


	//----- nvinfo : EIATTR_MIN_STACK_SIZE
	.align		4
.L_1:
        /*000c*/ 	.byte	0x04, 0x12
        /*000e*/ 	.short	(.L_3 - .L_2)
	.align		4
.L_2:
        /*0010*/ 	.word	index@(triton_poi_fused_ne_0)
        /*0014*/ 	.word	0x00000000


	//----- nvinfo : EIATTR_FRAME_SIZE
	.align		4
.L_3:
        /*0018*/ 	.byte	0x04, 0x11
        /*001a*/ 	.short	(.L_5 - .L_4)
	.align		4
.L_4:
        /*001c*/ 	.word	index@(triton_poi_fused_ne_0)
        /*0020*/ 	.word	0x00000000


	//----- nvinfo : EIATTR_MIN_STACK_SIZE
	.align		4
.L_5:
        /*0024*/ 	.byte	0x04, 0x12
        /*0026*/ 	.short	(.L_7 - .L_6)
	.align		4
.L_6:
        /*0028*/ 	.word	index@(triton_poi_fused_ne_0)
        /*002c*/ 	.word	0x00000000
.L_7:


//--------------------- .nv.info.triton_poi_fused_ne_0 --------------------------
	.section	.nv.info.triton_poi_fused_ne_0,"",@"SHT_CUDA_INFO"
	.sectionflags	@""
	.align	4


	//----- nvinfo : EIATTR_CUDA_API_VERSION
	.align		4
        /*0000*/ 	.byte	0x04, 0x37
        /*0002*/ 	.short	(.L_9 - .L_8)
.L_8:
        /*0004*/ 	.word	0x0000007c


	//----- nvinfo : EIATTR_KPARAM_INFO
	.align		4
.L_9:
        /*0008*/ 	.byte	0x04, 0x17
        /*000a*/ 	.short	(.L_11 - .L_10)
.L_10:
        /*000c*/ 	.word	0x00000000
        /*0010*/ 	.short	0x0002
        /*0012*/ 	.short	0x0010
        /*0014*/ 	.byte	0x00, 0xf0, 0x11, 0x00


	//----- nvinfo : EIATTR_KPARAM_INFO
	.align		4
.L_11:
        /*0018*/ 	.byte	0x04, 0x17
        /*001a*/ 	.short	(.L_13 - .L_12)
.L_12:
        /*001c*/ 	.word	0x00000000
        /*0020*/ 	.short	0x0001
        /*0022*/ 	.short	0x0008
        /*0024*/ 	.byte	0x00, 0xf4, 0x21, 0x00


	//----- nvinfo : EIATTR_KPARAM_INFO
	.align		4
.L_13:
        /*0028*/ 	.byte	0x04, 0x17
        /*002a*/ 	.short	(.L_15 - .L_14)
.L_14:
        /*002c*/ 	.word	0x00000000
        /*0030*/ 	.short	0x0000
        /*0032*/ 	.short	0x0000
        /*0034*/ 	.byte	0x00, 0xf4, 0x21, 0x00


	//----- nvinfo : EIATTR_SPARSE_MMA_MASK
	.align		4
.L_15:
        /*0038*/ 	.byte	0x03, 0x50
        /*003a*/ 	.short	0x0000


	//----- nvinfo : EIATTR_MAXREG_COUNT
	.align		4
        /*003c*/ 	.byte	0x03, 0x1b
        /*003e*/ 	.short	0x00ff


	//----- nvinfo : EIATTR_EXIT_INSTR_OFFSETS
	.align		4
        /*0040*/ 	.byte	0x04, 0x1c
        /*0042*/ 	.short	(.L_17 - .L_16)


	//   ....[0]....
.L_16:
        /*0044*/ 	.word	0x00000130


	//   ....[1]....
        /*0048*/ 	.word	0x00000150


	//----- nvinfo : EIATTR_REQNTID
	.align		4
.L_17:
        /*004c*/ 	.byte	0x04, 0x10
        /*004e*/ 	.short	(.L_19 - .L_18)
.L_18:
        /*0050*/ 	.word	0x00000080
        /*0054*/ 	.word	0x00000001
        /*0058*/ 	.word	0x00000001


	//----- nvinfo : EIATTR_CRS_STACK_SIZE
	.align		4
.L_19:
        /*005c*/ 	.byte	0x04, 0x1e
        /*005e*/ 	.short	(.L_21 - .L_20)
.L_20:
        /*0060*/ 	.word	0x00000000


	//----- nvinfo : EIATTR_CBANK_PARAM_SIZE
	.align		4
.L_21:
        /*0064*/ 	.byte	0x03, 0x19
        /*0066*/ 	.short	0x0014


	//----- nvinfo : EIATTR_PARAM_CBANK
	.align		4
        /*0068*/ 	.byte	0x04, 0x0a
        /*006a*/ 	.short	(.L_23 - .L_22)
	.align		4
.L_22:
        /*006c*/ 	.word	index@(.nv.constant0.triton_poi_fused_ne_0)
        /*0070*/ 	.short	0x0210
        /*0072*/ 	.short	0x0014


	//----- nvinfo : EIATTR_SW_WAR
	.align		4
.L_23:
        /*0074*/ 	.byte	0x04, 0x36
        /*0076*/ 	.short	(.L_25 - .L_24)
.L_24:
        /*0078*/ 	.word	0x00000008
.L_25:


//--------------------- .nv.callgraph             --------------------------
	.section	.nv.callgraph,"",@"SHT_CUDA_CALLGRAPH"
	.align	4
	.sectionentsize	8
	.align		4
        /*0000*/ 	.word	0x00000000
	.align		4
        /*0004*/ 	.word	0xffffffff
	.align		4
        /*0008*/ 	.word	0x00000000
	.align		4
        /*000c*/ 	.word	0xfffffffe
	.align		4
        /*0010*/ 	.word	0x00000000
	.align		4
        /*0014*/ 	.word	0xfffffffd
	.align		4
        /*0018*/ 	.word	0x00000000
	.align		4
        /*001c*/ 	.word	0xfffffffc


//--------------------- .text.triton_poi_fused_ne_0 --------------------------
	.section	.text.triton_poi_fused_ne_0,"ax",@progbits
	.align	128
        .global         triton_poi_fused_ne_0
        .type           triton_poi_fused_ne_0,@function
        .size           triton_poi_fused_ne_0,(.L_x_3 - triton_poi_fused_ne_0)
        .other          triton_poi_fused_ne_0,@"STO_CUDA_ENTRY STV_DEFAULT"
triton_poi_fused_ne_0:
.text.triton_poi_fused_ne_0:
[----:B------:R-:W0:Y:S02]  /*0000*/  LDC R1, c[0x0][0x28] ;  /* 0x00000a00ff017b82 */ /* 0x000e240000000800 */
[----:B------:R-:W1:Y:S01]  /*0010*/  S2R R0, SR_TID.X ;  /* 0x0000000000007919 */ /* 0x000e620000002100 */
[----:B------:R-:W-:Y:S01]  /*0020*/  ULDC.64 UR4, c[0x0][0x208] ;  /* 0x0000820000047ab9 */ /* 0x000fe20000000a00 */
[----:B------:R-:W-:Y:S01]  /*0030*/  BSSY B0, `(.L_x_0) ;  /* 0x000000a000007945 */ /* 0x000fe20003800000 */
[----:B------:R-:W-:Y:S01]  /*0040*/  IMAD.MOV.U32 R2, RZ, RZ, RZ ;  /* 0x000000ffff027224 */ /* 0x000fe200078e00ff */
[----:B------:R-:W2:Y:S01]  /*0050*/  S2R R5, SR_CTAID.X ;  /* 0x0000000000057919 */ /* 0x000ea20000002500 */
[----:B-1----:R-:W-:-:S05]  /*0060*/  LOP3.LUT R0, R0, 0x7f, RZ, 0xc0, !PT ;  /* 0x0000007f00007812 */ /* 0x002fca00078ec0ff */
[----:B--2---:R-:W-:-:S05]  /*0070*/  IMAD R5, R5, 0x80, R0 ;  /* 0x0000008005057824 */ /* 0x004fca00078e0200 */
[----:B------:R-:W-:-:S13]  /*0080*/  ISETP.GE.AND P1, PT, R5, 0x100, PT ;  /* 0x000001000500780c */ /* 0x000fda0003f26270 */
[----:B------:R-:W-:Y:S05]  /*0090*/  @P1 BRA `(.L_x_1) ;  /* 0x00000000000c1947 */ /* 0x000fea0003800000 */
[----:B------:R-:W1:Y:S02]  /*00a0*/  LDC.64 R2, c[0x0][0x210] ;  /* 0x00008400ff027b82 */ /* 0x000e640000000a00 */
[----:B-1----:R-:W-:-:S06]  /*00b0*/  IMAD.WIDE R2, R5, 0x4, R2 ;  /* 0x0000000405027825 */ /* 0x002fcc00078e0202 */
[----:B------:R1:W5:Y:S02]  /*00c0*/  LDG.E R2, desc[UR4][R2.64] ;  /* 0x0000000402027981 */ /* 0x000364000c1e1900 */
.L_x_1:
[----:B------:R-:W-:Y:S05]  /*00d0*/  BSYNC B0 ;  /* 0x0000000000007941 */ /* 0x000fea0003800000 */
.L_x_0:
[----:B------:R-:W-:Y:S01]  /*00e0*/  ULDC.64 UR6, c[0x0][0x218] ;  /* 0x0000860000067ab9 */ /* 0x000fe20000000a00 */
[----:B-----5:R-:W-:Y:S02]  /*00f0*/  FSETP.NEU.AND P0, PT, R2, -100, PT ;  /* 0xc2c800000200780b */ /* 0x020fe40003f0d000 */
[----:B------:R-:W-:Y:S02]  /*0100*/  IADD3 R2, P2, R5, UR6, RZ ;  /* 0x0000000605027c10 */ /* 0x000fe4000ff5e0ff */
[----:B------:R-:W-:Y:S02]  /*0110*/  SEL R7, RZ, 0x1, !P0 ;  /* 0x00000001ff077807 */ /* 0x000fe40004000000 */
[----:B-1----:R-:W-:Y:S01]  /*0120*/  LEA.HI.X.SX32 R3, R5, UR7, 0x1, P2 ;  /* 0x0000000705037c11 */ /* 0x002fe200090f0eff */
[----:B------:R-:W-:Y:S08]  /*0130*/  @P1 EXIT ;  /* 0x000000000000194d */ /* 0x000ff00003800000 */
[----:B------:R-:W-:Y:S01]  /*0140*/  STG.E.U8 desc[UR4][R2.64], R7 ;  /* 0x0000000702007986 */ /* 0x000fe2000c101104 */
[----:B------:R-:W-:Y:S05]  /*0150*/  EXIT ;  /* 0x000000000000794d */ /* 0x000fea0003800000 */
.L_x_2:
[----:B------:R-:W-:-:S00]  /*0160*/  BRA `(.L_x_2) ;  /* 0xfffffffc00fc7947 */ /* 0x000fc0000383ffff */
[----:B------:R-:W-:-:S00]  /*0170*/  NOP ;  /* 0x0000000000007918 */ /* 0x000fc00000000000 */
        /* <DEDUP_REMOVED lines=8> */
.L_x_3:


//--------------------- .nv.constant0.triton_poi_fused_ne_0 --------------------------
	.section	.nv.constant0.triton_poi_fused_ne_0,"a",@progbits
	.sectionflags	@""
	.align	4
.nv.constant0.triton_poi_fused_ne_0:
	.zero		548
